//
// Generated by NVIDIA NVVM Compiler
//
// Compiler Build ID: CL-36424714
// Cuda compilation tools, release 13.0, V13.0.88
// Based on NVVM 20.0.0
//

.version 9.0
.target sm_100
.address_size 64

	// .globl	_Z22multiply_complex_batchP6float2PKS_ii

.visible .entry _Z22multiply_complex_batchP6float2PKS_ii(
	.param .u64 .ptr .align 1 _Z22multiply_complex_batchP6float2PKS_ii_param_0,
	.param .u64 .ptr .align 1 _Z22multiply_complex_batchP6float2PKS_ii_param_1,
	.param .u32 _Z22multiply_complex_batchP6float2PKS_ii_param_2,
	.param .u32 _Z22multiply_complex_batchP6float2PKS_ii_param_3
)
{
	.reg .pred 	%p<2>;
	.reg .b32 	%r<9>;
	.reg .b32 	%f<10>;
	.reg .b64 	%rd<9>;

	ld.param.u64 	%rd1, [_Z22multiply_complex_batchP6float2PKS_ii_param_0];
	ld.param.u64 	%rd2, [_Z22multiply_complex_batchP6float2PKS_ii_param_1];
	ld.param.u32 	%r2, [_Z22multiply_complex_batchP6float2PKS_ii_param_2];
	ld.param.u32 	%r3, [_Z22multiply_complex_batchP6float2PKS_ii_param_3];
	mov.u32 	%r4, %ctaid.x;
	mov.u32 	%r5, %ntid.x;
	mov.u32 	%r6, %tid.x;
	mad.lo.s32 	%r1, %r4, %r5, %r6;
	mul.lo.s32 	%r7, %r3, %r2;
	setp.ge.s32 	%p1, %r1, %r7;
	@%p1 bra 	$L__BB0_2;
	cvta.to.global.u64 	%rd3, %rd1;
	cvta.to.global.u64 	%rd4, %rd2;
	mul.wide.s32 	%rd5, %r1, 8;
	add.s64 	%rd6, %rd3, %rd5;
	ld.global.v2.f32 	{%f1, %f2}, [%rd6];
	rem.s32 	%r8, %r1, %r2;
	mul.wide.s32 	%rd7, %r8, 8;
	add.s64 	%rd8, %rd4, %rd7;
	ld.global.v2.f32 	{%f3, %f4}, [%rd8];
	mul.f32 	%f5, %f1, %f3;
	mul.f32 	%f6, %f2, %f4;
	sub.f32 	%f7, %f5, %f6;
	mul.f32 	%f8, %f1, %f4;
	fma.rn.f32 	%f9, %f2, %f3, %f8;
	st.global.v2.f32 	[%rd6], {%f7, %f9};
$L__BB0_2:
	ret;

}
	// .globl	_Z22overlap_add_accumulatePKfPfiiimf
.visible .entry _Z22overlap_add_accumulatePKfPfiiimf(
	.param .u64 .ptr .align 1 _Z22overlap_add_accumulatePKfPfiiimf_param_0,
	.param .u64 .ptr .align 1 _Z22overlap_add_accumulatePKfPfiiimf_param_1,
	.param .u32 _Z22overlap_add_accumulatePKfPfiiimf_param_2,
	.param .u32 _Z22overlap_add_accumulatePKfPfiiimf_param_3,
	.param .u32 _Z22overlap_add_accumulatePKfPfiiimf_param_4,
	.param .u64 _Z22overlap_add_accumulatePKfPfiiimf_param_5,
	.param .f32 _Z22overlap_add_accumulatePKfPfiiimf_param_6
)
{
	.reg .pred 	%p<3>;
	.reg .b32 	%r<12>;
	.reg .b32 	%f<5>;
	.reg .b64 	%rd<13>;

	ld.param.u64 	%rd2, [_Z22overlap_add_accumulatePKfPfiiimf_param_0];
	ld.param.u64 	%rd3, [_Z22overlap_add_accumulatePKfPfiiimf_param_1];
	ld.param.u32 	%r2, [_Z22overlap_add_accumulatePKfPfiiimf_param_2];
	ld.param.u32 	%r3, [_Z22overlap_add_accumulatePKfPfiiimf_param_3];
	ld.param.u32 	%r4, [_Z22overlap_add_accumulatePKfPfiiimf_param_4];
	ld.param.u64 	%rd4, [_Z22overlap_add_accumulatePKfPfiiimf_param_5];
	ld.param.f32 	%f1, [_Z22overlap_add_accumulatePKfPfiiimf_param_6];
	mov.u32 	%r5, %ctaid.x;
	mov.u32 	%r6, %ntid.x;
	mov.u32 	%r7, %tid.x;
	mad.lo.s32 	%r1, %r5, %r6, %r7;
	mul.lo.s32 	%r8, %r4, %r2;
	setp.ge.s32 	%p1, %r1, %r8;
	@%p1 bra 	$L__BB1_3;
	div.s32 	%r9, %r1, %r2;
	mul.lo.s32 	%r10, %r9, %r2;
	sub.s32 	%r11, %r1, %r10;
	mul.wide.s32 	%rd5, %r9, %r3;
	cvt.s64.s32 	%rd6, %r11;
	add.s64 	%rd1, %rd5, %rd6;
	setp.ge.u64 	%p2, %rd1, %rd4;
	@%p2 bra 	$L__BB1_3;
	cvta.to.global.u64 	%rd7, %rd3;
	shl.b64 	%rd8, %rd1, 2;
	add.s64 	%rd9, %rd7, %rd8;
	cvta.to.global.u64 	%rd10, %rd2;
	mul.wide.s32 	%rd11, %r1, 4;
	add.s64 	%rd12, %rd10, %rd11;
	ld.global.nc.f32 	%f2, [%rd12];
	mul.f32 	%f3, %f1, %f2;
	atom.global.add.f32 	%f4, [%rd9], %f3;
$L__BB1_3:
	ret;

}


// ===== COMPILED SASS (sm_100) =====

	.target	sm_100

	.elftype	@"ET_EXEC"


//--------------------- .note.nv.tkinfo           --------------------------
	.section	.note.nv.tkinfo,"",@"SHT_NOTE"
	.sectionflags	@"SHF_NOTE_NV_TKINFO"
	.tkinfo
        /*0018*/ 	.word	0x00000002
        /*0030*/ 	.string	""
        /*0030*/ 	.string	"ptxas"
        /*0030*/ 	.string	"Cuda compilation tools, release 13.0, V13.0.88"
        /*0030*/ 	.string	"Build cuda_13.0.r13.0/compiler.36424714_0"
        /*0030*/ 	.string	"-arch sm_100 -m 64 "



//--------------------- .note.nv.cuinfo           --------------------------
	.section	.note.nv.cuinfo,"",@"SHT_NOTE"
	.sectionflags	@"SHF_NOTE_NV_CUINFO"
        /*0018*/ 	.short	0x0002
        /*001a*/ 	.short	0x0064
        /*001c*/ 	.short	0x0082
	.zero		2


//--------------------- .nv.info                  --------------------------
	.section	.nv.info,"",@"SHT_CUDA_INFO"
	.align	4


	//----- nvinfo : EIATTR_REGCOUNT
	.align		4
        /*0000*/ 	.byte	0x04, 0x2f
        /*0002*/ 	.short	(.L_1 - .L_0)
	.align		4
.L_0:
        /*0004*/ 	.word	index@(_Z22multiply_complex_batchP6float2PKS_ii)
        /*0008*/ 	.word	0x0000000c


	//----- nvinfo : EIATTR_FRAME_SIZE
	.align		4
.L_1:
        /*000c*/ 	.byte	0x04, 0x11
        /*000e*/ 	.short	(.L_3 - .L_2)
	.align		4
.L_2:
        /*0010*/ 	.word	index@(_Z22multiply_complex_batchP6float2PKS_ii)
        /*0014*/ 	.word	0x00000000


	//----- nvinfo : EIATTR_REGCOUNT
	.align		4
.L_3:
        /*0018*/ 	.byte	0x04, 0x2f
        /*001a*/ 	.short	(.L_5 - .L_4)
	.align		4
.L_4:
        /*001c*/ 	.word	index@(_Z22overlap_add_accumulatePKfPfiiimf)
        /*0020*/ 	.word	0x0000000c


	//----- nvinfo : EIATTR_FRAME_SIZE
	.align		4
.L_5:
        /*0024*/ 	.byte	0x04, 0x11
        /*0026*/ 	.short	(.L_7 - .L_6)
	.align		4
.L_6:
        /*0028*/ 	.word	index@(_Z22overlap_add_accumulatePKfPfiiimf)
        /*002c*/ 	.word	0x00000000


	//----- nvinfo : EIATTR_MIN_STACK_SIZE
	.align		4
.L_7:
        /*0030*/ 	.byte	0x04, 0x12
        /*0032*/ 	.short	(.L_9 - .L_8)
	.align		4
.L_8:
        /*0034*/ 	.word	index@(_Z22overlap_add_accumulatePKfPfiiimf)
        /*0038*/ 	.word	0x00000000


	//----- nvinfo : EIATTR_MIN_STACK_SIZE
	.align		4
.L_9:
        /*003c*/ 	.byte	0x04, 0x12
        /*003e*/ 	.short	(.L_11 - .L_10)
	.align		4
.L_10:
        /*0040*/ 	.word	index@(_Z22multiply_complex_batchP6float2PKS_ii)
        /*0044*/ 	.word	0x00000000
.L_11:


//--------------------- .nv.compat                --------------------------
	.section	.nv.compat,"",@"SHT_CUDA_COMPAT_INFO"
	.align	4
        /*0000*/ 	.byte	0x02, 0x09, 0x00, 0x00, 0x02, 0x02, 0x01, 0x00, 0x02, 0x05, 0x05, 0x00, 0x03, 0x07, 0x01, 0x01
        /*0010*/ 	.byte	0x02, 0x03, 0x00, 0x00, 0x02, 0x06, 0x01, 0x00, 0x04, 0x0b, 0x08, 0x00, 0x09, 0x00, 0x00, 0x00
        /*0020*/ 	.byte	0x00, 0x00, 0x00, 0x00


//--------------------- .nv.info._Z22overlap_add_accumulatePKfPfiiimf --------------------------
	.section	.nv.info._Z22overlap_add_accumulatePKfPfiiimf,"",@"SHT_CUDA_INFO"
	.sectionflags	@""
	.align	4


	//----- nvinfo : EIATTR_CUDA_API_VERSION
	.align		4
        /*0000*/ 	.byte	0x04, 0x37
        /*0002*/ 	.short	(.L_13 - .L_12)
.L_12:
        /*0004*/ 	.word	0x00000082


	//----- nvinfo : EIATTR_KPARAM_INFO
	.align		4
.L_13:
        /*0008*/ 	.byte	0x04, 0x17
        /*000a*/ 	.short	(.L_15 - .L_14)
.L_14:
        /*000c*/ 	.word	0x00000000
        /*0010*/ 	.short	0x0006
        /*0012*/ 	.short	0x0028
        /*0014*/ 	.byte	0x00, 0xf0, 0x11, 0x00


	//----- nvinfo : EIATTR_KPARAM_INFO
	.align		4
.L_15:
        /*0018*/ 	.byte	0x04, 0x17
        /*001a*/ 	.short	(.L_17 - .L_16)
.L_16:
        /*001c*/ 	.word	0x00000000
        /*0020*/ 	.short	0x0005
        /*0022*/ 	.short	0x0020
        /*0024*/ 	.byte	0x00, 0xf0, 0x21, 0x00


	//----- nvinfo : EIATTR_KPARAM_INFO
	.align		4
.L_17:
        /*0028*/ 	.byte	0x04, 0x17
        /*002a*/ 	.short	(.L_19 - .L_18)
.L_18:
        /*002c*/ 	.word	0x00000000
        /*0030*/ 	.short	0x0004
        /*0032*/ 	.short	0x0018
        /*0034*/ 	.byte	0x00, 0xf0, 0x11, 0x00


	//----- nvinfo : EIATTR_KPARAM_INFO
	.align		4
.L_19:
        /*0038*/ 	.byte	0x04, 0x17
        /*003a*/ 	.short	(.L_21 - .L_20)
.L_20:
        /*003c*/ 	.word	0x00000000
        /*0040*/ 	.short	0x0003
        /*0042*/ 	.short	0x0014
        /*0044*/ 	.byte	0x00, 0xf0, 0x11, 0x00


	//----- nvinfo : EIATTR_KPARAM_INFO
	.align		4
.L_21:
        /*0048*/ 	.byte	0x04, 0x17
        /*004a*/ 	.short	(.L_23 - .L_22)
.L_22:
        /*004c*/ 	.word	0x00000000
        /*0050*/ 	.short	0x0002
        /*0052*/ 	.short	0x0010
        /*0054*/ 	.byte	0x00, 0xf0, 0x11, 0x00


	//----- nvinfo : EIATTR_KPARAM_INFO
	.align		4
.L_23:
        /*0058*/ 	.byte	0x04, 0x17
        /*005a*/ 	.short	(.L_25 - .L_24)
.L_24:
        /*005c*/ 	.word	0x00000000
        /*0060*/ 	.short	0x0001
        /*0062*/ 	.short	0x0008
        /*0064*/ 	.byte	0x00, 0xf5, 0x21, 0x00


	//----- nvinfo : EIATTR_KPARAM_INFO
	.align		4
.L_25:
        /*0068*/ 	.byte	0x04, 0x17
        /*006a*/ 	.short	(.L_27 - .L_26)
.L_26:
        /*006c*/ 	.word	0x00000000
        /*0070*/ 	.short	0x0000
        /*0072*/ 	.short	0x0000
        /*0074*/ 	.byte	0x00, 0xf5, 0x21, 0x00


	//----- nvinfo : EIATTR_SPARSE_MMA_MASK
	.align		4
.L_27:
        /*0078*/ 	.byte	0x03, 0x50
        /*007a*/ 	.short	0x0000


	//----- nvinfo : EIATTR_MAXREG_COUNT
	.align		4
        /*007c*/ 	.byte	0x03, 0x1b
        /*007e*/ 	.short	0x00ff


	//----- nvinfo : EIATTR_MERCURY_ISA_VERSION
	.align		4
        /*0080*/ 	.byte	0x03, 0x5f
        /*0082*/ 	.short	0x0101


	//----- nvinfo : EIATTR_VRC_CTA_INIT_COUNT
	.align		4
        /*0084*/ 	.byte	0x02, 0x4a
	.zero		1
	.zero		1


	//----- nvinfo : EIATTR_EXIT_INSTR_OFFSETS
	.align		4
        /*0088*/ 	.byte	0x04, 0x1c
        /*008a*/ 	.short	(.L_29 - .L_28)


	//   ....[0]....
.L_28:
        /*008c*/ 	.word	0x00000090


	//   ....[1]....
        /*0090*/ 	.word	0x000002a0


	//   ....[2]....
        /*0094*/ 	.word	0x00000350


	//----- nvinfo : EIATTR_CBANK_PARAM_SIZE
	.align		4
.L_29:
        /*0098*/ 	.byte	0x03, 0x19
        /*009a*/ 	.short	0x002c


	//----- nvinfo : EIATTR_PARAM_CBANK
	.align		4
        /*009c*/ 	.byte	0x04, 0x0a
        /*009e*/ 	.short	(.L_31 - .L_30)
	.align		4
.L_30:
        /*00a0*/ 	.word	index@(.nv.constant0._Z22overlap_add_accumulatePKfPfiiimf)
        /*00a4*/ 	.short	0x0380
        /*00a6*/ 	.short	0x002c


	//----- nvinfo : EIATTR_SW_WAR
	.align		4
.L_31:
        /*00a8*/ 	.byte	0x04, 0x36
        /*00aa*/ 	.short	(.L_33 - .L_32)
.L_32:
        /*00ac*/ 	.word	0x00000008
.L_33:


//--------------------- .nv.info._Z22multiply_complex_batchP6float2PKS_ii --------------------------
	.section	.nv.info._Z22multiply_complex_batchP6float2PKS_ii,"",@"SHT_CUDA_INFO"
	.sectionflags	@""
	.align	4


	//----- nvinfo : EIATTR_CUDA_API_VERSION
	.align		4
        /*0000*/ 	.byte	0x04, 0x37
        /*0002*/ 	.short	(.L_35 - .L_34)
.L_34:
        /*0004*/ 	.word	0x00000082


	//----- nvinfo : EIATTR_KPARAM_INFO
	.align		4
.L_35:
        /*0008*/ 	.byte	0x04, 0x17
        /*000a*/ 	.short	(.L_37 - .L_36)
.L_36:
        /*000c*/ 	.word	0x00000000
        /*0010*/ 	.short	0x0003
        /*0012*/ 	.short	0x0014
        /*0014*/ 	.byte	0x00, 0xf0, 0x11, 0x00


	//----- nvinfo : EIATTR_KPARAM_INFO
	.align		4
.L_37:
        /*0018*/ 	.byte	0x04, 0x17
        /*001a*/ 	.short	(.L_39 - .L_38)
.L_38:
        /*001c*/ 	.word	0x00000000
        /*0020*/ 	.short	0x0002
        /*0022*/ 	.short	0x0010
        /*0024*/ 	.byte	0x00, 0xf0, 0x11, 0x00


	//----- nvinfo : EIATTR_KPARAM_INFO
	.align		4
.L_39:
        /*0028*/ 	.byte	0x04, 0x17
        /*002a*/ 	.short	(.L_41 - .L_40)
.L_40:
        /*002c*/ 	.word	0x00000000
        /*0030*/ 	.short	0x0001
        /*0032*/ 	.short	0x0008
        /*0034*/ 	.byte	0x00, 0xf5, 0x21, 0x00


	//----- nvinfo : EIATTR_KPARAM_INFO
	.align		4
.L_41:
        /*0038*/ 	.byte	0x04, 0x17
        /*003a*/ 	.short	(.L_43 - .L_42)
.L_42:
        /*003c*/ 	.word	0x00000000
        /*0040*/ 	.short	0x0000
        /*0042*/ 	.short	0x0000
        /*0044*/ 	.byte	0x00, 0xf5, 0x21, 0x00


	//----- nvinfo : EIATTR_SPARSE_MMA_MASK
	.align		4
.L_43:
        /*0048*/ 	.byte	0x03, 0x50
        /*004a*/ 	.short	0x0000


	//----- nvinfo : EIATTR_MAXREG_COUNT
	.align		4
        /*004c*/ 	.byte	0x03, 0x1b
        /*004e*/ 	.short	0x00ff


	//----- nvinfo : EIATTR_MERCURY_ISA_VERSION
	.align		4
        /*0050*/ 	.byte	0x03, 0x5f
        /*0052*/ 	.short	0x0101


	//----- nvinfo : EIATTR_VRC_CTA_INIT_COUNT
	.align		4
        /*0054*/ 	.byte	0x02, 0x4a
	.zero		1
	.zero		1


	//----- nvinfo : EIATTR_EXIT_INSTR_OFFSETS
	.align		4
        /*0058*/ 	.byte	0x04, 0x1c
        /*005a*/ 	.short	(.L_45 - .L_44)


	//   ....[0]....
.L_44:
        /*005c*/ 	.word	0x00000080


	//   ....[1]....
        /*0060*/ 	.word	0x000002a0


	//----- nvinfo : EIATTR_CBANK_PARAM_SIZE
	.align		4
.L_45:
        /*0064*/ 	.byte	0x03, 0x19
        /*0066*/ 	.short	0x0018


	//----- nvinfo : EIATTR_PARAM_CBANK
	.align		4
        /*0068*/ 	.byte	0x04, 0x0a
        /*006a*/ 	.short	(.L_47 - .L_46)
	.align		4
.L_46:
        /*006c*/ 	.word	index@(.nv.constant0._Z22multiply_complex_batchP6float2PKS_ii)
        /*0070*/ 	.short	0x0380
        /*0072*/ 	.short	0x0018


	//----- nvinfo : EIATTR_SW_WAR
	.align		4
.L_47:
        /*0074*/ 	.byte	0x04, 0x36
        /*0076*/ 	.short	(.L_49 - .L_48)
.L_48:
        /*0078*/ 	.word	0x00000008
.L_49:


//--------------------- .nv.callgraph             --------------------------
	.section	.nv.callgraph,"",@"SHT_CUDA_CALLGRAPH"
	.align	4
	.sectionentsize	8
	.align		4
        /*0000*/ 	.word	0x00000000
	.align		4
        /*0004*/ 	.word	0xffffffff
	.align		4
        /*0008*/ 	.word	0x00000000
	.align		4
        /*000c*/ 	.word	0xfffffffe
	.align		4
        /*0010*/ 	.word	0x00000000
	.align		4
        /*0014*/ 	.word	0xfffffffd
	.align		4
        /*0018*/ 	.word	0x00000000
	.align		4
        /*001c*/ 	.word	0xfffffffc


//--------------------- .text._Z22overlap_add_accumulatePKfPfiiimf --------------------------
	.section	.text._Z22overlap_add_accumulatePKfPfiiimf,"ax",@progbits
	.align	128
        .global         _Z22overlap_add_accumulatePKfPfiiimf
        .type           _Z22overlap_add_accumulatePKfPfiiimf,@function
        .size           _Z22overlap_add_accumulatePKfPfiiimf,(.L_x_2 - _Z22overlap_add_accumulatePKfPfiiimf)
        .other          _Z22overlap_add_accumulatePKfPfiiimf,@"STO_CUDA_ENTRY STV_DEFAULT"
_Z22overlap_add_accumulatePKfPfiiimf:
.text._Z22overlap_add_accumulatePKfPfiiimf:
[----:B------:R-:W-:Y:S01]  /*0000*/  LDC R1, c[0x0][0x37c] ;  /* 0x0000df00ff017b82 */ /* 0x000fe20000000800 */
[----:B------:R-:W0:Y:S07]  /*0010*/  S2R R0, SR_TID.X ;  /* 0x0000000000007919 */ /* 0x000e2e0000002100 */
[----:B------:R-:W0:Y:S01]  /*0020*/  S2UR UR4, SR_CTAID.X ;  /* 0x00000000000479c3 */ /* 0x000e220000002500 */
[----:B------:R-:W1:Y:S07]  /*0030*/  LDCU UR5, c[0x0][0x398] ;  /* 0x00007300ff0577ac */ /* 0x000e6e0008000800 */
[----:B------:R-:W0:Y:S08]  /*0040*/  LDC R5, c[0x0][0x360] ;  /* 0x0000d800ff057b82 */ /* 0x000e300000000800 */
[----:B------:R-:W1:Y:S01]  /*0050*/  LDC R4, c[0x0][0x390] ;  /* 0x0000e400ff047b82 */ /* 0x000e620000000800 */
[----:B0-----:R-:W-:-:S02]  /*0060*/  IMAD R5, R5, UR4, R0 ;  /* 0x0000000405057c24 */ /* 0x001fc4000f8e0200 */
[----:B-1----:R-:W-:-:S05]  /*0070*/  IMAD R0, R4, UR5, RZ ;  /* 0x0000000504007c24 */ /* 0x002fca000f8e02ff */
[----:B------:R-:W-:-:S13]  /*0080*/  ISETP.GE.AND P0, PT, R5, R0, PT ;  /* 0x000000000500720c */ /* 0x000fda0003f06270 */
[----:B------:R-:W-:Y:S05]  /*0090*/  @P0 EXIT ;  /* 0x000000000000094d */ /* 0x000fea0003800000 */
[----:B------:R-:W-:Y:S01]  /*00a0*/  IABS R7, R4 ;  /* 0x0000000400077213 */ /* 0x000fe20000000000 */
[----:B------:R-:W0:Y:S03]  /*00b0*/  LDCU UR4, c[0x0][0x394] ;  /* 0x00007280ff0477ac */ /* 0x000e260008000800 */
[----:B------:R-:W1:Y:S01]  /*00c0*/  I2F.RP R0, R7 ;  /* 0x0000000700007306 */ /* 0x000e620000209400 */
[----:B------:R-:W2:Y:S07]  /*00d0*/  LDCU.64 UR6, c[0x0][0x3a0] ;  /* 0x00007400ff0677ac */ /* 0x000eae0008000a00 */
[----:B-1----:R-:W1:Y:S02]  /*00e0*/  MUFU.RCP R0, R0 ;  /* 0x0000000000007308 */ /* 0x002e640000001000 */
[----:B-1----:R-:W-:-:S06]  /*00f0*/  VIADD R2, R0, 0xffffffe ;  /* 0x0ffffffe00027836 */ /* 0x002fcc0000000000 */
[----:B------:R1:W3:Y:S02]  /*0100*/  F2I.FTZ.U32.TRUNC.NTZ R3, R2 ;  /* 0x0000000200037305 */ /* 0x0002e4000021f000 */
[----:B-1----:R-:W-:Y:S02]  /*0110*/  HFMA2 R2, -RZ, RZ, 0, 0 ;  /* 0x00000000ff027431 */ /* 0x002fe400000001ff */
[----:B---3--:R-:W-:-:S04]  /*0120*/  IMAD.MOV R6, RZ, RZ, -R3 ;  /* 0x000000ffff067224 */ /* 0x008fc800078e0a03 */
[----:B------:R-:W-:Y:S01]  /*0130*/  IMAD R9, R6, R7, RZ ;  /* 0x0000000706097224 */ /* 0x000fe200078e02ff */
[----:B------:R-:W-:-:S03]  /*0140*/  IABS R6, R5 ;  /* 0x0000000500067213 */ /* 0x000fc60000000000 */
[----:B------:R-:W-:-:S06]  /*0150*/  IMAD.HI.U32 R3, R3, R9, R2 ;  /* 0x0000000903037227 */ /* 0x000fcc00078e0002 */
[----:B------:R-:W-:-:S04]  /*0160*/  IMAD.HI.U32 R3, R3, R6, RZ ;  /* 0x0000000603037227 */ /* 0x000fc800078e00ff */
[----:B------:R-:W-:-:S04]  /*0170*/  IMAD.MOV R0, RZ, RZ, -R3 ;  /* 0x000000ffff007224 */ /* 0x000fc800078e0a03 */
[----:B------:R-:W-:-:S05]  /*0180*/  IMAD R0, R7, R0, R6 ;  /* 0x0000000007007224 */ /* 0x000fca00078e0206 */
[----:B------:R-:W-:-:S13]  /*0190*/  ISETP.GT.U32.AND P2, PT, R7, R0, PT ;  /* 0x000000000700720c */ /* 0x000fda0003f44070 */
[----:B------:R-:W-:Y:S01]  /*01a0*/  @!P2 IMAD.IADD R0, R0, 0x1, -R7 ;  /* 0x000000010000a824 */ /* 0x000fe200078e0a07 */
[----:B------:R-:W-:Y:S02]  /*01b0*/  @!P2 IADD3 R3, PT, PT, R3, 0x1, RZ ;  /* 0x000000010303a810 */ /* 0x000fe40007ffe0ff */
[----:B------:R-:W-:Y:S02]  /*01c0*/  ISETP.NE.AND P2, PT, R4, RZ, PT ;  /* 0x000000ff0400720c */ /* 0x000fe40003f45270 */
[----:B------:R-:W-:Y:S02]  /*01d0*/  ISETP.GE.U32.AND P0, PT, R0, R7, PT ;  /* 0x000000070000720c */ /* 0x000fe40003f06070 */
[----:B------:R-:W-:-:S04]  /*01e0*/  LOP3.LUT R0, R5, R4, RZ, 0x3c, !PT ;  /* 0x0000000405007212 */ /* 0x000fc800078e3cff */
[----:B------:R-:W-:-:S07]  /*01f0*/  ISETP.GE.AND P1, PT, R0, RZ, PT ;  /* 0x000000ff0000720c */ /* 0x000fce0003f26270 */
[----:B------:R-:W-:-:S05]  /*0200*/  @P0 VIADD R3, R3, 0x1 ;  /* 0x0000000103030836 */ /* 0x000fca0000000000 */
[----:B------:R-:W-:-:S05]  /*0210*/  MOV R7, R3 ;  /* 0x0000000300077202 */ /* 0x000fca0000000f00 */
[----:B------:R-:W-:Y:S01]  /*0220*/  @!P1 IMAD.MOV R7, RZ, RZ, -R7 ;  /* 0x000000ffff079224 */ /* 0x000fe200078e0a07 */
[----:B------:R-:W-:-:S04]  /*0230*/  @!P2 LOP3.LUT R7, RZ, R4, RZ, 0x33, !PT ;  /* 0x00000004ff07a212 */ /* 0x000fc800078e33ff */
[----:B------:R-:W-:-:S05]  /*0240*/  IADD3 R2, PT, PT, -R7, RZ, RZ ;  /* 0x000000ff07027210 */ /* 0x000fca0007ffe1ff */
[----:B------:R-:W-:-:S05]  /*0250*/  IMAD R2, R4, R2, R5 ;  /* 0x0000000204027224 */ /* 0x000fca00078e0205 */
[----:B------:R-:W-:-:S03]  /*0260*/  SHF.R.S32.HI R3, RZ, 0x1f, R2 ;  /* 0x0000001fff037819 */ /* 0x000fc60000011402 */
[----:B0-----:R-:W-:-:S03]  /*0270*/  IMAD.WIDE R6, R7, UR4, R2 ;  /* 0x0000000407067c25 */ /* 0x001fc6000f8e0202 */
[----:B--2---:R-:W-:-:S04]  /*0280*/  ISETP.GE.U32.AND P0, PT, R6, UR6, PT ;  /* 0x0000000606007c0c */ /* 0x004fc8000bf06070 */
[----:B------:R-:W-:-:S13]  /*0290*/  ISETP.GE.U32.AND.EX P0, PT, R7, UR7, PT, P0 ;  /* 0x0000000707007c0c */ /* 0x000fda000bf06100 */
[----:B------:R-:W-:Y:S05]  /*02a0*/  @P0 EXIT ;  /* 0x000000000000094d */ /* 0x000fea0003800000 */
[----:B------:R-:W0:Y:S01]  /*02b0*/  LDC.64 R2, c[0x0][0x380] ;  /* 0x0000e000ff027b82 */ /* 0x000e220000000a00 */
[----:B------:R-:W1:Y:S01]  /*02c0*/  LDCU.64 UR4, c[0x0][0x358] ;  /* 0x00006b00ff0477ac */ /* 0x000e620008000a00 */
[----:B------:R-:W2:Y:S01]  /*02d0*/  LDCU.64 UR6, c[0x0][0x388] ;  /* 0x00007100ff0677ac */ /* 0x000ea20008000a00 */
[----:B------:R-:W3:Y:S01]  /*02e0*/  LDCU UR8, c[0x0][0x3a8] ;  /* 0x00007500ff0877ac */ /* 0x000ee20008000800 */
[----:B0-----:R-:W-:-:S06]  /*02f0*/  IMAD.WIDE R2, R5, 0x4, R2 ;  /* 0x0000000405027825 */ /* 0x001fcc00078e0202 */
[----:B-1----:R-:W3:Y:S01]  /*0300*/  LDG.E.CONSTANT R2, desc[UR4][R2.64] ;  /* 0x0000000402027981 */ /* 0x002ee2000c1e9900 */
[----:B--2---:R-:W-:-:S04]  /*0310*/  LEA R4, P0, R6, UR6, 0x2 ;  /* 0x0000000606047c11 */ /* 0x004fc8000f8010ff */
[----:B------:R-:W-:Y:S01]  /*0320*/  LEA.HI.X R5, R6, UR7, R7, 0x2, P0 ;  /* 0x0000000706057c11 */ /* 0x000fe200080f1407 */
[----:B---3--:R-:W-:-:S05]  /*0330*/  FMUL R7, R2, UR8 ;  /* 0x0000000802077c20 */ /* 0x008fca0008400000 */
[----:B------:R-:W-:Y:S01]  /*0340*/  REDG.E.ADD.F32.FTZ.RN.STRONG.GPU desc[UR4][R4.64], R7 ;  /* 0x00000007040079a6 */ /* 0x000fe2000c12f304 */
[----:B------:R-:W-:Y:S05]  /*0350*/  EXIT ;  /* 0x000000000000794d */ /* 0x000fea0003800000 */
.L_x_0:
[----:B------:R-:W-:-:S00]  /*0360*/  BRA `(.L_x_0) ;  /* 0xfffffffc00fc7947 */ /* 0x000fc0000383ffff */
[----:B------:R-:W-:-:S00]  /*0370*/  NOP ;  /* 0x0000000000007918 */ /* 0x000fc00000000000 */
        /* <DEDUP_REMOVED lines=8> */
.L_x_2:


//--------------------- .text._Z22multiply_complex_batchP6float2PKS_ii --------------------------
	.section	.text._Z22multiply_complex_batchP6float2PKS_ii,"ax",@progbits
	.align	128
        .global         _Z22multiply_complex_batchP6float2PKS_ii
        .type           _Z22multiply_complex_batchP6float2PKS_ii,@function
        .size           _Z22multiply_complex_batchP6float2PKS_ii,(.L_x_3 - _Z22multiply_complex_batchP6float2PKS_ii)
        .other          _Z22multiply_complex_batchP6float2PKS_ii,@"STO_CUDA_ENTRY STV_DEFAULT"
_Z22multiply_complex_batchP6float2PKS_ii:
.text._Z22multiply_complex_batchP6float2PKS_ii:
[----:B------:R-:W-:Y:S01]  /*0000*/  LDC R1, c[0x0][0x37c] ;  /* 0x0000df00ff017b82 */ /* 0x000fe20000000800 */
[----:B------:R-:W0:Y:S07]  /*0010*/  S2R R0, SR_TID.X ;  /* 0x0000000000007919 */ /* 0x000e2e0000002100 */
[----:B------:R-:W0:Y:S08]  /*0020*/  S2UR UR4, SR_CTAID.X ;  /* 0x00000000000479c3 */ /* 0x000e300000002500 */
[----:B------:R-:W0:Y:S08]  /*0030*/  LDC R9, c[0x0][0x360] ;  /* 0x0000d800ff097b82 */ /* 0x000e300000000800 */
[----:B------:R-:W1:Y:S01]  /*0040*/  LDC.64 R2, c[0x0][0x390] ;  /* 0x0000e400ff027b82 */ /* 0x000e620000000a00 */
[----:B0-----:R-:W-:-:S02]  /*0050*/  IMAD R9, R9, UR4, R0 ;  /* 0x0000000409097c24 */ /* 0x001fc4000f8e0200 */
[----:B-1----:R-:W-:-:S05]  /*0060*/  IMAD R0, R3, R2, RZ ;  /* 0x0000000203007224 */ /* 0x002fca00078e02ff */
[----:B------:R-:W-:-:S13]  /*0070*/  ISETP.GE.AND P0, PT, R9, R0, PT ;  /* 0x000000000900720c */ /* 0x000fda0003f06270 */
[----:B------:R-:W-:Y:S05]  /*0080*/  @P0 EXIT ;  /* 0x000000000000094d */ /* 0x000fea0003800000 */
[----:B------:R-:W-:Y:S01]  /*0090*/  IABS R3, R2 ;  /* 0x0000000200037213 */ /* 0x000fe20000000000 */
[----:B------:R-:W0:Y:S01]  /*00a0*/  LDCU.64 UR4, c[0x0][0x358] ;  /* 0x00006b00ff0477ac */ /* 0x000e220008000a00 */
[----:B------:R-:W-:Y:S02]  /*00b0*/  ISETP.GE.AND P2, PT, R9, RZ, PT ;  /* 0x000000ff0900720c */ /* 0x000fe40003f46270 */
[----:B------:R-:W1:Y:S08]  /*00c0*/  I2F.RP R0, R3 ;  /* 0x0000000300007306 */ /* 0x000e700000209400 */
[----:B-1----:R-:W1:Y:S02]  /*00d0*/  MUFU.RCP R0, R0 ;  /* 0x0000000000007308 */ /* 0x002e640000001000 */
[----:B-1----:R-:W-:-:S06]  /*00e0*/  IADD3 R4, PT, PT, R0, 0xffffffe, RZ ;  /* 0x0ffffffe00047810 */ /* 0x002fcc0007ffe0ff */
[----:B------:R1:W2:Y:S02]  /*00f0*/  F2I.FTZ.U32.TRUNC.NTZ R5, R4 ;  /* 0x0000000400057305 */ /* 0x0002a4000021f000 */
[----:B-1----:R-:W-:Y:S01]  /*0100*/  HFMA2 R4, -RZ, RZ, 0, 0 ;  /* 0x00000000ff047431 */ /* 0x002fe200000001ff */
[----:B--2---:R-:W-:-:S05]  /*0110*/  IADD3 R6, PT, PT, RZ, -R5, RZ ;  /* 0x80000005ff067210 */ /* 0x004fca0007ffe0ff */
[----:B------:R-:W-:Y:S01]  /*0120*/  IMAD R7, R6, R3, RZ ;  /* 0x0000000306077224 */ /* 0x000fe200078e02ff */
[----:B------:R-:W-:-:S03]  /*0130*/  IABS R6, R9 ;  /* 0x0000000900067213 */ /* 0x000fc60000000000 */
[----:B------:R-:W-:-:S06]  /*0140*/  IMAD.HI.U32 R5, R5, R7, R4 ;  /* 0x0000000705057227 */ /* 0x000fcc00078e0004 */
[----:B------:R-:W-:-:S05]  /*0150*/  IMAD.HI.U32 R5, R5, R6, RZ ;  /* 0x0000000605057227 */ /* 0x000fca00078e00ff */
[----:B------:R-:W-:-:S05]  /*0160*/  IADD3 R5, PT, PT, -R5, RZ, RZ ;  /* 0x000000ff05057210 */ /* 0x000fca0007ffe1ff */
[C---:B------:R-:W-:Y:S02]  /*0170*/  IMAD R0, R3.reuse, R5, R6 ;  /* 0x0000000503007224 */ /* 0x040fe400078e0206 */
[----:B------:R-:W1:Y:S03]  /*0180*/  LDC.64 R4, c[0x0][0x380] ;  /* 0x0000e000ff047b82 */ /* 0x000e660000000a00 */
[----:B------:R-:W-:-:S05]  /*0190*/  ISETP.GT.U32.AND P0, PT, R3, R0, PT ;  /* 0x000000000300720c */ /* 0x000fca0003f04070 */
[----:B------:R-:W2:Y:S08]  /*01a0*/  LDC.64 R6, c[0x0][0x388] ;  /* 0x0000e200ff067b82 */ /* 0x000eb00000000a00 */
[----:B------:R-:W-:Y:S02]  /*01b0*/  @!P0 IADD3 R0, PT, PT, R0, -R3, RZ ;  /* 0x8000000300008210 */ /* 0x000fe40007ffe0ff */
[----:B------:R-:W-:-:S02]  /*01c0*/  ISETP.NE.AND P0, PT, R2, RZ, PT ;  /* 0x000000ff0200720c */ /* 0x000fc40003f05270 */
[----:B------:R-:W-:-:S13]  /*01d0*/  ISETP.GT.U32.AND P1, PT, R3, R0, PT ;  /* 0x000000000300720c */ /* 0x000fda0003f24070 */
[----:B------:R-:W-:-:S04]  /*01e0*/  @!P1 IADD3 R0, PT, PT, R0, -R3, RZ ;  /* 0x8000000300009210 */ /* 0x000fc80007ffe0ff */
[----:B------:R-:W-:Y:S02]  /*01f0*/  @!P2 IADD3 R0, PT, PT, -R0, RZ, RZ ;  /* 0x000000ff0000a210 */ /* 0x000fe40007ffe1ff */
[----:B------:R-:W-:Y:S01]  /*0200*/  @!P0 LOP3.LUT R0, RZ, R2, RZ, 0x33, !PT ;  /* 0x00000002ff008212 */ /* 0x000fe200078e33ff */
[----:B-1----:R-:W-:-:S04]  /*0210*/  IMAD.WIDE R2, R9, 0x8, R4 ;  /* 0x0000000809027825 */ /* 0x002fc800078e0204 */
[----:B--2---:R-:W-:Y:S02]  /*0220*/  IMAD.WIDE R4, R0, 0x8, R6 ;  /* 0x0000000800047825 */ /* 0x004fe400078e0206 */
[----:B0-----:R-:W2:Y:S04]  /*0230*/  LDG.E.64 R6, desc[UR4][R2.64] ;  /* 0x0000000402067981 */ /* 0x001ea8000c1e1b00 */
[----:B------:R-:W2:Y:S02]  /*0240*/  LDG.E.64 R4, desc[UR4][R4.64] ;  /* 0x0000000404047981 */ /* 0x000ea4000c1e1b00 */
[-C--:B--2---:R-:W-:Y:S01]  /*0250*/  FMUL R9, R7, R5.reuse ;  /* 0x0000000507097220 */ /* 0x084fe20000400000 */
[----:B------:R-:W-:-:S03]  /*0260*/  FMUL R0, R6, R5 ;  /* 0x0000000506007220 */ /* 0x000fc60000400000 */
[-C--:B------:R-:W-:Y:S01]  /*0270*/  FFMA R6, R6, R4.reuse, -R9 ;  /* 0x0000000406067223 */ /* 0x080fe20000000809 */
[----:B------:R-:W-:-:S05]  /*0280*/  FFMA R7, R7, R4, R0 ;  /* 0x0000000407077223 */ /* 0x000fca0000000000 */
[----:B------:R-:W-:Y:S01]  /*0290*/  STG.E.64 desc[UR4][R2.64], R6 ;  /* 0x0000000602007986 */ /* 0x000fe2000c101b04 */
[----:B------:R-:W-:Y:S05]  /*02a0*/  EXIT ;  /* 0x000000000000794d */ /* 0x000fea0003800000 */
.L_x_1:
        /* <DEDUP_REMOVED lines=13> */
.L_x_3:


//--------------------- .nv.shared.reserved.0     --------------------------
	.section	.nv.shared.reserved.0,"aw",@nobits
	.weak		__nv_reservedSMEM_offset_0_alias
	.size		__nv_reservedSMEM_offset_0_alias, 0, 64
	.other		__nv_reservedSMEM_offset_0_alias,@"STO_CUDA_RESERVED_SHARED STV_DEFAULT"
__nv_reservedSMEM_offset_0_alias:
	.zero		0
	.zero		64


//--------------------- .nv.constant0._Z22overlap_add_accumulatePKfPfiiimf --------------------------
	.section	.nv.constant0._Z22overlap_add_accumulatePKfPfiiimf,"a",@progbits
	.sectionflags	@""
	.align	4
.nv.constant0._Z22overlap_add_accumulatePKfPfiiimf:
	.zero		940


//--------------------- .nv.constant0._Z22multiply_complex_batchP6float2PKS_ii --------------------------
	.section	.nv.constant0._Z22multiply_complex_batchP6float2PKS_ii,"a",@progbits
	.sectionflags	@""
	.align	4
.nv.constant0._Z22multiply_complex_batchP6float2PKS_ii:
	.zero		920


//--------------------- SYMBOLS --------------------------

	.type		.nv.reservedSmem.offset0,@object
	.size		.nv.reservedSmem.offset0,0x4
